	.headerflags	@"EF_CUDA_TEXMODE_UNIFIED EF_CUDA_64BIT_ADDRESS EF_CUDA_ACCELERATORS EF_CUDA_SM90 EF_CUDA_VIRTUAL_SM(EF_CUDA_SM90)"
	.elftype	@"ET_EXEC"


//--------------------- .nv.info                  --------------------------
	.section	.nv.info,"",@"SHT_CUDA_INFO"
	.align	4


	//----- nvinfo : EIATTR_REGCOUNT
	.align		4
        /*0000*/ 	.byte	0x04, 0x2f
        /*0002*/ 	.short	(.L_1 - .L_0)
	.align		4
.L_0:
        /*0004*/ 	.word	index@(triton_poi_fused_max_pool2d_with_indices_72)
        /*0008*/ 	.word	0x00000020


	//----- nvinfo : EIATTR_MIN_STACK_SIZE
	.align		4
.L_1:
        /*000c*/ 	.byte	0x04, 0x12
        /*000e*/ 	.short	(.L_3 - .L_2)
	.align		4
.L_2:
        /*0010*/ 	.word	index@(triton_poi_fused_max_pool2d_with_indices_72)
        /*0014*/ 	.word	0x00000000


	//----- nvinfo : EIATTR_FRAME_SIZE
	.align		4
.L_3:
        /*0018*/ 	.byte	0x04, 0x11
        /*001a*/ 	.short	(.L_5 - .L_4)
	.align		4
.L_4:
        /*001c*/ 	.word	index@(triton_poi_fused_max_pool2d_with_indices_72)
        /*0020*/ 	.word	0x00000000


	//----- nvinfo : EIATTR_MIN_STACK_SIZE
	.align		4
.L_5:
        /*0024*/ 	.byte	0x04, 0x12
        /*0026*/ 	.short	(.L_7 - .L_6)
	.align		4
.L_6:
        /*0028*/ 	.word	index@(triton_poi_fused_max_pool2d_with_indices_72)
        /*002c*/ 	.word	0x00000000
.L_7:


//--------------------- .nv.info.triton_poi_fused_max_pool2d_with_indices_72 --------------------------
	.section	.nv.info.triton_poi_fused_max_pool2d_with_indices_72,"",@"SHT_CUDA_INFO"
	.sectionflags	@""
	.align	4


	//----- nvinfo : EIATTR_CUDA_API_VERSION
	.align		4
        /*0000*/ 	.byte	0x04, 0x37
        /*0002*/ 	.short	(.L_9 - .L_8)
.L_8:
        /*0004*/ 	.word	0x0000007c


	//----- nvinfo : EIATTR_KPARAM_INFO
	.align		4
.L_9:
        /*0008*/ 	.byte	0x04, 0x17
        /*000a*/ 	.short	(.L_11 - .L_10)
.L_10:
        /*000c*/ 	.word	0x00000000
        /*0010*/ 	.short	0x0003
        /*0012*/ 	.short	0x0018
        /*0014*/ 	.byte	0x00, 0xf0, 0x11, 0x00


	//----- nvinfo : EIATTR_KPARAM_INFO
	.align		4
.L_11:
        /*0018*/ 	.byte	0x04, 0x17
        /*001a*/ 	.short	(.L_13 - .L_12)
.L_12:
        /*001c*/ 	.word	0x00000000
        /*0020*/ 	.short	0x0002
        /*0022*/ 	.short	0x0010
        /*0024*/ 	.byte	0x00, 0xf4, 0x21, 0x00


	//----- nvinfo : EIATTR_KPARAM_INFO
	.align		4
.L_13:
        /*0028*/ 	.byte	0x04, 0x17
        /*002a*/ 	.short	(.L_15 - .L_14)
.L_14:
        /*002c*/ 	.word	0x00000000
        /*0030*/ 	.short	0x0001
        /*0032*/ 	.short	0x0008
        /*0034*/ 	.byte	0x00, 0xf4, 0x21, 0x00


	//----- nvinfo : EIATTR_KPARAM_INFO
	.align		4
.L_15:
        /*0038*/ 	.byte	0x04, 0x17
        /*003a*/ 	.short	(.L_17 - .L_16)
.L_16:
        /*003c*/ 	.word	0x00000000
        /*0040*/ 	.short	0x0000
        /*0042*/ 	.short	0x0000
        /*0044*/ 	.byte	0x00, 0xf4, 0x21, 0x00


	//----- nvinfo : EIATTR_SPARSE_MMA_MASK
	.align		4
.L_17:
        /*0048*/ 	.byte	0x03, 0x50
        /*004a*/ 	.short	0x0000


	//----- nvinfo : EIATTR_MAXREG_COUNT
	.align		4
        /*004c*/ 	.byte	0x03, 0x1b
        /*004e*/ 	.short	0x00ff


	//----- nvinfo : EIATTR_EXIT_INSTR_OFFSETS
	.align		4
        /*0050*/ 	.byte	0x04, 0x1c
        /*0052*/ 	.short	(.L_19 - .L_18)


	//   ....[0]....
.L_18:
        /*0054*/ 	.word	0x00000800


	//----- nvinfo : EIATTR_REQNTID
	.align		4
.L_19:
        /*0058*/ 	.byte	0x04, 0x10
        /*005a*/ 	.short	(.L_21 - .L_20)
.L_20:
        /*005c*/ 	.word	0x00000080
        /*0060*/ 	.word	0x00000001
        /*0064*/ 	.word	0x00000001


	//----- nvinfo : EIATTR_CBANK_PARAM_SIZE
	.align		4
.L_21:
        /*0068*/ 	.byte	0x03, 0x19
        /*006a*/ 	.short	0x001c


	//----- nvinfo : EIATTR_PARAM_CBANK
	.align		4
        /*006c*/ 	.byte	0x04, 0x0a
        /*006e*/ 	.short	(.L_23 - .L_22)
	.align		4
.L_22:
        /*0070*/ 	.word	index@(.nv.constant0.triton_poi_fused_max_pool2d_with_indices_72)
        /*0074*/ 	.short	0x0210
        /*0076*/ 	.short	0x001c


	//----- nvinfo : EIATTR_SW_WAR
	.align		4
.L_23:
        /*0078*/ 	.byte	0x04, 0x36
        /*007a*/ 	.short	(.L_25 - .L_24)
.L_24:
        /*007c*/ 	.word	0x00000008
.L_25:


//--------------------- .nv.callgraph             --------------------------
	.section	.nv.callgraph,"",@"SHT_CUDA_CALLGRAPH"
	.align	4
	.sectionentsize	8
	.align		4
        /*0000*/ 	.word	0x00000000
	.align		4
        /*0004*/ 	.word	0xffffffff
	.align		4
        /*0008*/ 	.word	0x00000000
	.align		4
        /*000c*/ 	.word	0xfffffffe
	.align		4
        /*0010*/ 	.word	0x00000000
	.align		4
        /*0014*/ 	.word	0xfffffffd
	.align		4
        /*0018*/ 	.word	0x00000000
	.align		4
        /*001c*/ 	.word	0xfffffffc


//--------------------- .text.triton_poi_fused_max_pool2d_with_indices_72 --------------------------
	.section	.text.triton_poi_fused_max_pool2d_with_indices_72,"ax",@progbits
	.align	128
        .global         triton_poi_fused_max_pool2d_with_indices_72
        .type           triton_poi_fused_max_pool2d_with_indices_72,@function
        .size           triton_poi_fused_max_pool2d_with_indices_72,(.L_x_1 - triton_poi_fused_max_pool2d_with_indices_72)
        .other          triton_poi_fused_max_pool2d_with_indices_72,@"STO_CUDA_ENTRY STV_DEFAULT"
triton_poi_fused_max_pool2d_with_indices_72:
.text.triton_poi_fused_max_pool2d_with_indices_72:
[----:B------:R-:W-:Y:S01]  /*0000*/  LDC R1, c[0x0][0x28] ;  /* 0x00000a00ff017b82 */ /* 0x000fe20000000800 */
[----:B------:R-:W1:Y:S07]  /*0010*/  S2R R0, SR_TID.X ;  /* 0x0000000000007919 */ /* 0x000e6e0000002100 */
[----:B------:R-:W2:Y:S01]  /*0020*/  LDC.64 R10, c[0x0][0x210] ;  /* 0x00008400ff0a7b82 */ /* 0x000ea20000000a00 */
[----:B------:R-:W-:Y:S01]  /*0030*/  ULDC.64 UR4, c[0x0][0x208] ;  /* 0x0000820000047ab9 */ /* 0x000fe20000000a00 */
[----:B------:R-:W-:Y:S01]  /*0040*/  ULDC.64 UR6, c[0x0][0x220] ;  /* 0x0000880000067ab9 */ /* 0x000fe20000000a00 */
[----:B------:R-:W3:Y:S01]  /*0050*/  S2R R3, SR_CTAID.X ;  /* 0x0000000000037919 */ /* 0x000ee20000002500 */
[----:B-1----:R-:W-:Y:S01]  /*0060*/  IMAD.SHL.U32 R0, R0, 0x4, RZ ;  /* 0x0000000400007824 */ /* 0x002fe200078e00ff */
[----:B---3--:R-:W-:-:S04]  /*0070*/  SHF.R.S32.HI R5, RZ, 0x16, R3 ;  /* 0x00000016ff057819 */ /* 0x008fc80000011403 */
[----:B------:R-:W-:Y:S02]  /*0080*/  LOP3.LUT R0, R0, 0x1fc, RZ, 0xc0, !PT ;  /* 0x000001fc00007812 */ /* 0x000fe400078ec0ff */
[----:B------:R-:W-:-:S03]  /*0090*/  SGXT R5, R5, 0x1 ;  /* 0x000000010505781a */ /* 0x000fc60000000200 */
[----:B------:R-:W-:-:S04]  /*00a0*/  IMAD R0, R3, 0x200, R0 ;  /* 0x0000020003007824 */ /* 0x000fc800078e0200 */
[C---:B------:R-:W-:Y:S01]  /*00b0*/  VIADD R12, R0.reuse, 0x2 ;  /* 0x00000002000c7836 */ /* 0x040fe20000000000 */
[----:B------:R-:W-:Y:S01]  /*00c0*/  SHF.R.S32.HI R3, RZ, 0x1f, R0 ;  /* 0x0000001fff037819 */ /* 0x000fe20000011400 */
[C---:B------:R-:W-:Y:S02]  /*00d0*/  VIADD R8, R0.reuse, 0x3 ;  /* 0x0000000300087836 */ /* 0x040fe40000000000 */
[----:B------:R-:W-:Y:S01]  /*00e0*/  VIADD R9, R0, 0x1 ;  /* 0x0000000100097836 */ /* 0x000fe20000000000 */
[----:B------:R-:W-:Y:S02]  /*00f0*/  LEA.HI R4, R3, R0, RZ, 0x4 ;  /* 0x0000000003047211 */ /* 0x000fe400078f20ff */
[C---:B------:R-:W-:Y:S02]  /*0100*/  LEA.HI R2, R5.reuse, R12, RZ, 0x4 ;  /* 0x0000000c05027211 */ /* 0x040fe400078f20ff */
[----:B------:R-:W-:Y:S01]  /*0110*/  LEA.HI R6, R5, R8, RZ, 0x4 ;  /* 0x0000000805067211 */ /* 0x000fe200078f20ff */
[----:B------:R-:W-:Y:S01]  /*0120*/  IMAD.SHL.U32 R13, R4, 0x4, RZ ;  /* 0x00000004040d7824 */ /* 0x000fe200078e00ff */
[----:B------:R-:W-:-:S02]  /*0130*/  LOP3.LUT R3, R2, 0x7ffffff0, RZ, 0xc0, !PT ;  /* 0x7ffffff002037812 */ /* 0x000fc400078ec0ff */
[----:B------:R-:W-:Y:S02]  /*0140*/  LEA.HI R5, R5, R9, RZ, 0x4 ;  /* 0x0000000905057211 */ /* 0x000fe400078f20ff */
[----:B------:R-:W-:Y:S01]  /*0150*/  LOP3.LUT R13, R13, 0xffffffc0, RZ, 0xc0, !PT ;  /* 0xffffffc00d0d7812 */ /* 0x000fe200078ec0ff */
[----:B------:R-:W-:-:S04]  /*0160*/  IMAD.IADD R12, R12, 0x1, -R3 ;  /* 0x000000010c0c7824 */ /* 0x000fc800078e0a03 */
[----:B------:R-:W-:-:S04]  /*0170*/  IMAD R3, R12, 0x2, R13 ;  /* 0x000000020c037824 */ /* 0x000fc800078e020d */
[----:B--2---:R-:W-:Y:S01]  /*0180*/  IMAD.WIDE R2, R3, 0x4, R10 ;  /* 0x0000000403027825 */ /* 0x004fe200078e020a */
[----:B------:R-:W-:-:S04]  /*0190*/  LOP3.LUT R7, R6, 0x7ffffff0, RZ, 0xc0, !PT ;  /* 0x7ffffff006077812 */ /* 0x000fc800078ec0ff */
[----:B------:R-:W2:Y:S01]  /*01a0*/  LDG.E.EL R15, desc[UR4][R2.64] ;  /* 0x00000004020f7981 */ /* 0x000ea2000c2e1900 */
[----:B------:R-:W-:-:S03]  /*01b0*/  LOP3.LUT R27, R13, 0x20, RZ, 0xfc, !PT ;  /* 0x000000200d1b7812 */ /* 0x000fc600078efcff */
[----:B------:R1:W2:Y:S01]  /*01c0*/  LDG.E.EL R22, desc[UR4][R2.64+0x4] ;  /* 0x0000040402167981 */ /* 0x0002a2000c2e1900 */
[----:B------:R-:W-:Y:S01]  /*01d0*/  LOP3.LUT R6, R5, 0x7ffffff0, RZ, 0xc0, !PT ;  /* 0x7ffffff005067812 */ /* 0x000fe200078ec0ff */
[----:B------:R-:W-:Y:S01]  /*01e0*/  IMAD.IADD R8, R8, 0x1, -R7 ;  /* 0x0000000108087824 */ /* 0x000fe200078e0a07 */
[----:B------:R-:W-:Y:S01]  /*01f0*/  LOP3.LUT R5, R4, 0x7ffffff0, RZ, 0xc0, !PT ;  /* 0x7ffffff004057812 */ /* 0x000fe200078ec0ff */
[----:B------:R-:W-:Y:S02]  /*0200*/  IMAD R25, R12, 0x2, R27 ;  /* 0x000000020c197824 */ /* 0x000fe400078e021b */
[----:B------:R-:W-:Y:S02]  /*0210*/  IMAD R29, R8, 0x2, R13 ;  /* 0x00000002081d7824 */ /* 0x000fe400078e020d */
[----:B------:R-:W-:Y:S02]  /*0220*/  IMAD.IADD R9, R9, 0x1, -R6 ;  /* 0x0000000109097824 */ /* 0x000fe400078e0a06 */
[----:B------:R-:W-:-:S04]  /*0230*/  IMAD.WIDE R24, R25, 0x4, R10 ;  /* 0x0000000419187825 */ /* 0x000fc800078e020a */
[----:B------:R-:W-:Y:S01]  /*0240*/  IMAD.WIDE R28, R29, 0x4, R10 ;  /* 0x000000041d1c7825 */ /* 0x000fe200078e020a */
[----:B------:R3:W4:Y:S03]  /*0250*/  LDG.E.EL R17, desc[UR4][R24.64] ;  /* 0x0000000418117981 */ /* 0x000726000c2e1900 */
[----:B------:R-:W-:Y:S01]  /*0260*/  IMAD R7, R9, 0x2, R13 ;  /* 0x0000000209077824 */ /* 0x000fe200078e020d */
[----:B------:R-:W5:Y:S01]  /*0270*/  LDG.E.EL R23, desc[UR4][R28.64] ;  /* 0x000000041c177981 */ /* 0x000f62000c2e1900 */
[----:B------:R-:W-:Y:S02]  /*0280*/  IMAD.IADD R26, R0, 0x1, -R5 ;  /* 0x00000001001a7824 */ /* 0x000fe400078e0a05 */
[----:B------:R-:W-:Y:S01]  /*0290*/  IMAD.WIDE R4, R7, 0x4, R10 ;  /* 0x0000000407047825 */ /* 0x000fe200078e020a */
[----:B------:R-:W5:Y:S03]  /*02a0*/  LDG.E.EL R16, desc[UR4][R28.64+0x4] ;  /* 0x000004041c107981 */ /* 0x000f66000c2e1900 */
[----:B------:R-:W-:Y:S01]  /*02b0*/  IMAD R7, R26, 0x2, R13 ;  /* 0x000000021a077824 */ /* 0x000fe200078e020d */
[----:B------:R-:W5:Y:S03]  /*02c0*/  LDG.E.EL R21, desc[UR4][R4.64] ;  /* 0x0000000404157981 */ /* 0x000f66000c2e1900 */
[----:B------:R-:W-:Y:S01]  /*02d0*/  IMAD.WIDE R6, R7, 0x4, R10 ;  /* 0x0000000407067825 */ /* 0x000fe200078e020a */
[----:B------:R3:W5:Y:S03]  /*02e0*/  LDG.E.EL R20, desc[UR4][R4.64+0x4] ;  /* 0x0000040404147981 */ /* 0x000766000c2e1900 */
[--C-:B-1----:R-:W-:Y:S01]  /*02f0*/  IMAD R3, R8, 0x2, R27.reuse ;  /* 0x0000000208037824 */ /* 0x102fe200078e021b */
[----:B------:R-:W5:Y:S01]  /*0300*/  LDG.E.EL R19, desc[UR4][R6.64] ;  /* 0x0000000406137981 */ /* 0x000f62000c2e1900 */
[----:B---3--:R-:W-:-:S03]  /*0310*/  IMAD R25, R9, 0x2, R27 ;  /* 0x0000000209197824 */ /* 0x008fc600078e021b */
[----:B------:R1:W3:Y:S01]  /*0320*/  LDG.E.EL R14, desc[UR4][R6.64+0x4] ;  /* 0x00000404060e7981 */ /* 0x0002e2000c2e1900 */
[----:B------:R-:W-:-:S04]  /*0330*/  IMAD.WIDE R2, R3, 0x4, R10 ;  /* 0x0000000403027825 */ /* 0x000fc800078e020a */
[----:B------:R-:W-:Y:S01]  /*0340*/  IMAD.WIDE R24, R25, 0x4, R10 ;  /* 0x0000000419187825 */ /* 0x000fe200078e020a */
[----:B------:R1:W3:Y:S03]  /*0350*/  LDG.E.EL R18, desc[UR4][R2.64] ;  /* 0x0000000402127981 */ /* 0x0002e6000c2e1900 */
[----:B------:R-:W-:Y:S02]  /*0360*/  IMAD R27, R26, 0x2, R27 ;  /* 0x000000021a1b7824 */ /* 0x000fe400078e021b */
[----:B------:R-:W3:Y:S02]  /*0370*/  LDG.E.EL R24, desc[UR4][R24.64] ;  /* 0x0000000418187981 */ /* 0x000ee4000c2e1900 */
[----:B0-----:R-:W-:Y:S01]  /*0380*/  IMAD.WIDE R4, R27, 0x4, R10 ;  /* 0x000000041b047825 */ /* 0x001fe200078e020a */
[----:B------:R-:W-:-:S04]  /*0390*/  LOP3.LUT R13, R13, 0x21, RZ, 0xfc, !PT ;  /* 0x000000210d0d7812 */ /* 0x000fc800078efcff */
[----:B------:R-:W3:Y:S01]  /*03a0*/  LDG.E.EL R27, desc[UR4][R4.64] ;  /* 0x00000004041b7981 */ /* 0x000ee2000c2e1900 */
[--C-:B------:R-:W-:Y:S02]  /*03b0*/  IMAD R29, R12, 0x2, R13.reuse ;  /* 0x000000020c1d7824 */ /* 0x100fe400078e020d */
[--C-:B------:R-:W-:Y:S02]  /*03c0*/  IMAD R8, R8, 0x2, R13.reuse ;  /* 0x0000000208087824 */ /* 0x100fe400078e020d */
[--C-:B------:R-:W-:Y:S02]  /*03d0*/  IMAD R9, R9, 0x2, R13.reuse ;  /* 0x0000000209097824 */ /* 0x100fe400078e020d */
[----:B-1----:R-:W-:Y:S02]  /*03e0*/  IMAD R7, R26, 0x2, R13 ;  /* 0x000000021a077824 */ /* 0x002fe400078e020d */
[----:B------:R-:W-:-:S04]  /*03f0*/  IMAD.WIDE R12, R29, 0x4, R10 ;  /* 0x000000041d0c7825 */ /* 0x000fc800078e020a */
[--C-:B------:R-:W-:Y:S01]  /*0400*/  IMAD.WIDE R2, R8, 0x4, R10.reuse ;  /* 0x0000000408027825 */ /* 0x100fe200078e020a */
[----:B------:R-:W3:Y:S03]  /*0410*/  LDG.E.EL R6, desc[UR4][R12.64] ;  /* 0x000000040c067981 */ /* 0x000ee6000c2e1900 */
[----:B------:R-:W-:-:S04]  /*0420*/  IMAD.WIDE R8, R9, 0x4, R10 ;  /* 0x0000000409087825 */ /* 0x000fc800078e020a */
[----:B------:R-:W-:Y:S01]  /*0430*/  IMAD.WIDE R10, R7, 0x4, R10 ;  /* 0x00000004070a7825 */ /* 0x000fe200078e020a */
[----:B------:R-:W3:Y:S04]  /*0440*/  LDG.E.EL R5, desc[UR4][R8.64] ;  /* 0x0000000408057981 */ /* 0x000ee8000c2e1900 */
[----:B------:R0:W3:Y:S04]  /*0450*/  LDG.E.EL R7, desc[UR4][R2.64] ;  /* 0x0000000402077981 */ /* 0x0000e8000c2e1900 */
[----:B------:R1:W3:Y:S01]  /*0460*/  LDG.E.EL R4, desc[UR4][R10.64] ;  /* 0x000000040a047981 */ /* 0x0002e2000c2e1900 */
[----:B0-----:R-:W0:Y:S02]  /*0470*/  LDC.64 R2, c[0x0][0x218] ;  /* 0x00008600ff027b82 */ /* 0x001e240000000a00 */
[----:B0-----:R-:W-:Y:S01]  /*0480*/  IMAD.WIDE R2, R0, 0x4, R2 ;  /* 0x0000000400027825 */ /* 0x001fe200078e0202 */
[----:B--2---:R-:W-:-:S02]  /*0490*/  FSETP.GT.AND P5, PT, R22, R15, PT ;  /* 0x0000000f1600720b */ /* 0x004fc40003fa4000 */
[----:B------:R-:W-:-:S11]  /*04a0*/  FSETP.NAN.AND P0, PT, R22, R22, PT ;  /* 0x000000161600720b */ /* 0x000fd60003f08000 */
[----:B------:R-:W-:-:S04]  /*04b0*/  @!P5 SEL R22, R22, R15, P0 ;  /* 0x0000000f1616d207 */ /* 0x000fc80000000000 */
[----:B----4-:R-:W-:Y:S02]  /*04c0*/  FSETP.GEU.AND P1, PT, R22, R17, PT ;  /* 0x000000111600720b */ /* 0x010fe40003f2e000 */
[C---:B-----5:R-:W-:Y:S02]  /*04d0*/  FSETP.GT.AND P4, PT, R16.reuse, R23, PT ;  /* 0x000000171000720b */ /* 0x060fe40003f84000 */
[----:B------:R-:W-:Y:S02]  /*04e0*/  FSETP.NAN.AND P6, PT, R17, R17, PT ;  /* 0x000000111100720b */ /* 0x000fe40003fc8000 */
[----:B------:R-:W-:Y:S02]  /*04f0*/  FSETP.NAN.AND P0, PT, R16, R16, PT ;  /* 0x000000101000720b */ /* 0x000fe40003f08000 */
[----:B------:R-:W-:-:S05]  /*0500*/  FSETP.GT.AND P3, PT, R20, R21, PT ;  /* 0x000000151400720b */ /* 0x000fca0003f64000 */
[----:B------:R-:W-:Y:S02]  /*0510*/  @P1 SEL R17, R17, R22, P6 ;  /* 0x0000001611111207 */ /* 0x000fe40003000000 */
[----:B------:R-:W-:Y:S02]  /*0520*/  FSETP.NAN.AND P6, PT, R20, R20, PT ;  /* 0x000000141400720b */ /* 0x000fe40003fc8000 */
[----:B---3--:R-:W-:Y:S02]  /*0530*/  FSETP.GT.AND P2, PT, R14, R19, PT ;  /* 0x000000130e00720b */ /* 0x008fe40003f44000 */
[----:B------:R-:W-:Y:S02]  /*0540*/  @!P4 SEL R16, R16, R23, P0 ;  /* 0x000000171010c207 */ /* 0x000fe40000000000 */
[----:B------:R-:W-:Y:S02]  /*0550*/  @!P3 SEL R20, R20, R21, P6 ;  /* 0x000000151414b207 */ /* 0x000fe40003000000 */
[----:B------:R-:W-:-:S02]  /*0560*/  FSETP.GEU.AND P0, PT, R16, R18, PT ;  /* 0x000000121000720b */ /* 0x000fc40003f0e000 */
[----:B------:R-:W-:Y:S02]  /*0570*/  FSETP.NAN.AND P6, PT, R14, R14, PT ;  /* 0x0000000e0e00720b */ /* 0x000fe40003fc8000 */
[----:B------:R-:W-:Y:S02]  /*0580*/  SEL R9, RZ, 0x1, !P5 ;  /* 0x00000001ff097807 */ /* 0x000fe40006800000 */
[----:B------:R-:W-:Y:S02]  /*0590*/  FSETP.GEU.AND P5, PT, R20, R24, PT ;  /* 0x000000181400720b */ /* 0x000fe40003fae000 */
[----:B------:R-:W-:Y:S02]  /*05a0*/  @!P2 SEL R14, R14, R19, P6 ;  /* 0x000000130e0ea207 */ /* 0x000fe40003000000 */
[----:B------:R-:W-:Y:S02]  /*05b0*/  SEL R8, RZ, 0x1, !P4 ;  /* 0x00000001ff087807 */ /* 0x000fe40006000000 */
[----:B------:R-:W-:-:S02]  /*05c0*/  FSETP.NAN.AND P6, PT, R18, R18, PT ;  /* 0x000000121200720b */ /* 0x000fc40003fc8000 */
[-C--:B------:R-:W-:Y:S02]  /*05d0*/  FSETP.GEU.AND P4, PT, R14, R27.reuse, PT ;  /* 0x0000001b0e00720b */ /* 0x080fe40003f8e000 */
[----:B------:R-:W-:Y:S02]  /*05e0*/  @P0 SEL R18, R18, R16, P6 ;  /* 0x0000001012120207 */ /* 0x000fe40003000000 */
[C---:B------:R-:W-:Y:S02]  /*05f0*/  FSETP.NAN.AND P6, PT, R24.reuse, R24, PT ;  /* 0x000000181800720b */ /* 0x040fe40003fc8000 */
[----:B-1----:R-:W-:Y:S02]  /*0600*/  SEL R11, RZ, 0x1, !P2 ;  /* 0x00000001ff0b7807 */ /* 0x002fe40005000000 */
[----:B------:R-:W-:Y:S02]  /*0610*/  @P5 SEL R24, R24, R20, P6 ;  /* 0x0000001418185207 */ /* 0x000fe40003000000 */
[----:B------:R-:W-:-:S02]  /*0620*/  FSETP.NAN.AND P6, PT, R27, R27, PT ;  /* 0x0000001b1b00720b */ /* 0x000fc40003fc8000 */
[----:B------:R-:W-:Y:S02]  /*0630*/  SEL R11, R11, 0x2, P4 ;  /* 0x000000020b0b7807 */ /* 0x000fe40002000000 */
[----:B------:R-:W-:Y:S02]  /*0640*/  @P4 SEL R27, R27, R14, P6 ;  /* 0x0000000e1b1b4207 */ /* 0x000fe40003000000 */
[----:B------:R-:W-:Y:S02]  /*0650*/  FSETP.GEU.AND P4, PT, R17, R6, PT ;  /* 0x000000061100720b */ /* 0x000fe40003f8e000 */
[----:B------:R-:W-:Y:S02]  /*0660*/  SEL R10, RZ, 0x1, !P3 ;  /* 0x00000001ff0a7807 */ /* 0x000fe40005800000 */
[----:B------:R-:W-:Y:S02]  /*0670*/  SEL R9, R9, 0x2, P1 ;  /* 0x0000000209097807 */ /* 0x000fe40000800000 */
[----:B------:R-:W-:-:S02]  /*0680*/  SEL R8, R8, 0x2, P0 ;  /* 0x0000000208087807 */ /* 0x000fc40000000000 */
[----:B------:R-:W-:Y:S02]  /*0690*/  FSETP.GEU.AND P0, PT, R18, R7, PT ;  /* 0x000000071200720b */ /* 0x000fe40003f0e000 */
[----:B------:R-:W-:Y:S02]  /*06a0*/  FSETP.GEU.AND P1, PT, R24, R5, PT ;  /* 0x000000051800720b */ /* 0x000fe40003f2e000 */
[----:B------:R-:W-:Y:S02]  /*06b0*/  FSETP.GEU.AND P2, PT, R27, R4, PT ;  /* 0x000000041b00720b */ /* 0x000fe40003f4e000 */
[----:B------:R-:W-:Y:S02]  /*06c0*/  SEL R10, R10, 0x2, P5 ;  /* 0x000000020a0a7807 */ /* 0x000fe40002800000 */
[----:B------:R-:W-:Y:S02]  /*06d0*/  FSETP.NAN.AND P3, PT, R6, R6, PT ;  /* 0x000000060600720b */ /* 0x000fe40003f68000 */
[----:B------:R-:W-:-:S02]  /*06e0*/  SEL R9, R9, 0x3, P4 ;  /* 0x0000000309097807 */ /* 0x000fc40002000000 */
[----:B------:R-:W-:Y:S02]  /*06f0*/  SEL R8, R8, 0x3, P0 ;  /* 0x0000000308087807 */ /* 0x000fe40000000000 */
[----:B------:R-:W-:Y:S02]  /*0700*/  SEL R10, R10, 0x3, P1 ;  /* 0x000000030a0a7807 */ /* 0x000fe40000800000 */
[----:B------:R-:W-:Y:S02]  /*0710*/  SEL R11, R11, 0x3, P2 ;  /* 0x000000030b0b7807 */ /* 0x000fe40001000000 */
[----:B------:R-:W-:Y:S02]  /*0720*/  @P4 SEL R6, R6, R17, P3 ;  /* 0x0000001106064207 */ /* 0x000fe40001800000 */
[----:B------:R-:W-:Y:S02]  /*0730*/  PRMT R13, R9, 0x3340, R8 ;  /* 0x00003340090d7816 */ /* 0x000fe40000000008 */
[----:B------:R-:W-:-:S02]  /*0740*/  FSETP.NAN.AND P3, PT, R7, R7, PT ;  /* 0x000000070700720b */ /* 0x000fc40003f68000 */
[----:B------:R-:W-:Y:S02]  /*0750*/  FSETP.NAN.AND P4, PT, R5, R5, PT ;  /* 0x000000050500720b */ /* 0x000fe40003f88000 */
[----:B------:R-:W-:Y:S02]  /*0760*/  FSETP.NAN.AND P5, PT, R4, R4, PT ;  /* 0x000000040400720b */ /* 0x000fe40003fa8000 */
[----:B------:R-:W-:Y:S02]  /*0770*/  PRMT R10, R11, 0x3340, R10 ;  /* 0x000033400b0a7816 */ /* 0x000fe4000000000a */
[----:B------:R-:W-:Y:S02]  /*0780*/  IADD3 R8, P6, R0, UR6, RZ ;  /* 0x0000000600087c10 */ /* 0x000fe4000ffde0ff */
[----:B------:R-:W-:Y:S02]  /*0790*/  @P0 SEL R7, R7, R18, P3 ;  /* 0x0000001207070207 */ /* 0x000fe40001800000 */
[----:B------:R-:W-:-:S02]  /*07a0*/  @P1 SEL R5, R5, R24, P4 ;  /* 0x0000001805051207 */ /* 0x000fc40002000000 */
[----:B------:R-:W-:Y:S02]  /*07b0*/  @P2 SEL R4, R4, R27, P5 ;  /* 0x0000001b04042207 */ /* 0x000fe40002800000 */
[----:B------:R-:W-:Y:S02]  /*07c0*/  LEA.HI.X.SX32 R9, R0, UR7, 0x1, P6 ;  /* 0x0000000700097c11 */ /* 0x000fe4000b0f0eff */
[----:B------:R-:W-:Y:S01]  /*07d0*/  PRMT R13, R10, 0x5410, R13 ;  /* 0x000054100a0d7816 */ /* 0x000fe2000000000d */
[----:B------:R-:W-:Y:S04]  /*07e0*/  STG.E.128 desc[UR4][R2.64], R4 ;  /* 0x0000000402007986 */ /* 0x000fe8000c101d04 */
[----:B------:R-:W-:Y:S01]  /*07f0*/  STG.E desc[UR4][R8.64], R13 ;  /* 0x0000000d08007986 */ /* 0x000fe2000c101904 */
[----:B------:R-:W-:Y:S05]  /*0800*/  EXIT ;  /* 0x000000000000794d */ /* 0x000fea0003800000 */
.L_x_0:
[----:B------:R-:W-:-:S00]  /*0810*/  BRA `(.L_x_0) ;  /* 0xfffffffc00fc7947 */ /* 0x000fc0000383ffff */
[----:B------:R-:W-:-:S00]  /*0820*/  NOP ;  /* 0x0000000000007918 */ /* 0x000fc00000000000 */
        /* <DEDUP_REMOVED lines=13> */
.L_x_1:


//--------------------- .nv.constant0.triton_poi_fused_max_pool2d_with_indices_72 --------------------------
	.section	.nv.constant0.triton_poi_fused_max_pool2d_with_indices_72,"a",@progbits
	.sectionflags	@""
	.align	4
.nv.constant0.triton_poi_fused_max_pool2d_with_indices_72:
	.zero		556
